//
// Generated by NVIDIA NVVM Compiler
//
// Compiler Build ID: CL-36424714
// Cuda compilation tools, release 13.0, V13.0.88
// Based on NVVM 20.0.0
//

.version 9.0
.target sm_100
.address_size 64

	// .globl	_Z9addArraysPiS_S_

.visible .entry _Z9addArraysPiS_S_(
	.param .u64 .ptr .align 1 _Z9addArraysPiS_S__param_0,
	.param .u64 .ptr .align 1 _Z9addArraysPiS_S__param_1,
	.param .u64 .ptr .align 1 _Z9addArraysPiS_S__param_2
)
{
	.reg .b32 	%r<8>;
	.reg .b64 	%rd<11>;

	ld.param.u64 	%rd1, [_Z9addArraysPiS_S__param_0];
	ld.param.u64 	%rd2, [_Z9addArraysPiS_S__param_1];
	ld.param.u64 	%rd3, [_Z9addArraysPiS_S__param_2];
	cvta.to.global.u64 	%rd4, %rd3;
	cvta.to.global.u64 	%rd5, %rd2;
	cvta.to.global.u64 	%rd6, %rd1;
	mov.u32 	%r1, %ctaid.x;
	mov.u32 	%r2, %ntid.x;
	mov.u32 	%r3, %tid.x;
	mad.lo.s32 	%r4, %r1, %r2, %r3;
	mul.wide.s32 	%rd7, %r4, 4;
	add.s64 	%rd8, %rd6, %rd7;
	ld.global.u32 	%r5, [%rd8];
	add.s64 	%rd9, %rd5, %rd7;
	ld.global.u32 	%r6, [%rd9];
	add.s32 	%r7, %r6, %r5;
	add.s64 	%rd10, %rd4, %rd7;
	st.global.u32 	[%rd10], %r7;
	ret;

}


// ===== COMPILED SASS (sm_100) =====

	.target	sm_100

	.elftype	@"ET_EXEC"


//--------------------- .note.nv.tkinfo           --------------------------
	.section	.note.nv.tkinfo,"",@"SHT_NOTE"
	.sectionflags	@"SHF_NOTE_NV_TKINFO"
	.tkinfo
        /*0018*/ 	.word	0x00000002
        /*0030*/ 	.string	""
        /*0030*/ 	.string	"ptxas"
        /*0030*/ 	.string	"Cuda compilation tools, release 13.0, V13.0.88"
        /*0030*/ 	.string	"Build cuda_13.0.r13.0/compiler.36424714_0"
        /*0030*/ 	.string	"-arch sm_100 -m 64 "



//--------------------- .note.nv.cuinfo           --------------------------
	.section	.note.nv.cuinfo,"",@"SHT_NOTE"
	.sectionflags	@"SHF_NOTE_NV_CUINFO"
        /*0018*/ 	.short	0x0002
        /*001a*/ 	.short	0x0064
        /*001c*/ 	.short	0x0082
	.zero		2


//--------------------- .nv.info                  --------------------------
	.section	.nv.info,"",@"SHT_CUDA_INFO"
	.align	4


	//----- nvinfo : EIATTR_REGCOUNT
	.align		4
        /*0000*/ 	.byte	0x04, 0x2f
        /*0002*/ 	.short	(.L_1 - .L_0)
	.align		4
.L_0:
        /*0004*/ 	.word	index@(_Z9addArraysPiS_S_)
        /*0008*/ 	.word	0x0000000c


	//----- nvinfo : EIATTR_FRAME_SIZE
	.align		4
.L_1:
        /*000c*/ 	.byte	0x04, 0x11
        /*000e*/ 	.short	(.L_3 - .L_2)
	.align		4
.L_2:
        /*0010*/ 	.word	index@(_Z9addArraysPiS_S_)
        /*0014*/ 	.word	0x00000000


	//----- nvinfo : EIATTR_MIN_STACK_SIZE
	.align		4
.L_3:
        /*0018*/ 	.byte	0x04, 0x12
        /*001a*/ 	.short	(.L_5 - .L_4)
	.align		4
.L_4:
        /*001c*/ 	.word	index@(_Z9addArraysPiS_S_)
        /*0020*/ 	.word	0x00000000
.L_5:


//--------------------- .nv.compat                --------------------------
	.section	.nv.compat,"",@"SHT_CUDA_COMPAT_INFO"
	.align	4
        /*0000*/ 	.byte	0x02, 0x09, 0x00, 0x00, 0x02, 0x02, 0x01, 0x00, 0x02, 0x05, 0x05, 0x00, 0x03, 0x07, 0x01, 0x01
        /*0010*/ 	.byte	0x02, 0x03, 0x00, 0x00, 0x02, 0x06, 0x01, 0x00, 0x04, 0x0b, 0x08, 0x00, 0x09, 0x00, 0x00, 0x00
        /*0020*/ 	.byte	0x00, 0x00, 0x00, 0x00


//--------------------- .nv.info._Z9addArraysPiS_S_ --------------------------
	.section	.nv.info._Z9addArraysPiS_S_,"",@"SHT_CUDA_INFO"
	.sectionflags	@""
	.align	4


	//----- nvinfo : EIATTR_CUDA_API_VERSION
	.align		4
        /*0000*/ 	.byte	0x04, 0x37
        /*0002*/ 	.short	(.L_7 - .L_6)
.L_6:
        /*0004*/ 	.word	0x00000082


	//----- nvinfo : EIATTR_KPARAM_INFO
	.align		4
.L_7:
        /*0008*/ 	.byte	0x04, 0x17
        /*000a*/ 	.short	(.L_9 - .L_8)
.L_8:
        /*000c*/ 	.word	0x00000000
        /*0010*/ 	.short	0x0002
        /*0012*/ 	.short	0x0010
        /*0014*/ 	.byte	0x00, 0xf5, 0x21, 0x00


	//----- nvinfo : EIATTR_KPARAM_INFO
	.align		4
.L_9:
        /*0018*/ 	.byte	0x04, 0x17
        /*001a*/ 	.short	(.L_11 - .L_10)
.L_10:
        /*001c*/ 	.word	0x00000000
        /*0020*/ 	.short	0x0001
        /*0022*/ 	.short	0x0008
        /*0024*/ 	.byte	0x00, 0xf5, 0x21, 0x00


	//----- nvinfo : EIATTR_KPARAM_INFO
	.align		4
.L_11:
        /*0028*/ 	.byte	0x04, 0x17
        /*002a*/ 	.short	(.L_13 - .L_12)
.L_12:
        /*002c*/ 	.word	0x00000000
        /*0030*/ 	.short	0x0000
        /*0032*/ 	.short	0x0000
        /*0034*/ 	.byte	0x00, 0xf5, 0x21, 0x00


	//----- nvinfo : EIATTR_SPARSE_MMA_MASK
	.align		4
.L_13:
        /*0038*/ 	.byte	0x03, 0x50
        /*003a*/ 	.short	0x0000


	//----- nvinfo : EIATTR_MAXREG_COUNT
	.align		4
        /*003c*/ 	.byte	0x03, 0x1b
        /*003e*/ 	.short	0x00ff


	//----- nvinfo : EIATTR_MERCURY_ISA_VERSION
	.align		4
        /*0040*/ 	.byte	0x03, 0x5f
        /*0042*/ 	.short	0x0101


	//----- nvinfo : EIATTR_VRC_CTA_INIT_COUNT
	.align		4
        /*0044*/ 	.byte	0x02, 0x4a
	.zero		1
	.zero		1


	//----- nvinfo : EIATTR_EXIT_INSTR_OFFSETS
	.align		4
        /*0048*/ 	.byte	0x04, 0x1c
        /*004a*/ 	.short	(.L_15 - .L_14)


	//   ....[0]....
.L_14:
        /*004c*/ 	.word	0x00000100


	//----- nvinfo : EIATTR_CBANK_PARAM_SIZE
	.align		4
.L_15:
        /*0050*/ 	.byte	0x03, 0x19
        /*0052*/ 	.short	0x0018


	//----- nvinfo : EIATTR_PARAM_CBANK
	.align		4
        /*0054*/ 	.byte	0x04, 0x0a
        /*0056*/ 	.short	(.L_17 - .L_16)
	.align		4
.L_16:
        /*0058*/ 	.word	index@(.nv.constant0._Z9addArraysPiS_S_)
        /*005c*/ 	.short	0x0380
        /*005e*/ 	.short	0x0018


	//----- nvinfo : EIATTR_SW_WAR
	.align		4
.L_17:
        /*0060*/ 	.byte	0x04, 0x36
        /*0062*/ 	.short	(.L_19 - .L_18)
.L_18:
        /*0064*/ 	.word	0x00000008
.L_19:


//--------------------- .nv.callgraph             --------------------------
	.section	.nv.callgraph,"",@"SHT_CUDA_CALLGRAPH"
	.align	4
	.sectionentsize	8
	.align		4
        /*0000*/ 	.word	0x00000000
	.align		4
        /*0004*/ 	.word	0xffffffff
	.align		4
        /*0008*/ 	.word	0x00000000
	.align		4
        /*000c*/ 	.word	0xfffffffe
	.align		4
        /*0010*/ 	.word	0x00000000
	.align		4
        /*0014*/ 	.word	0xfffffffd
	.align		4
        /*0018*/ 	.word	0x00000000
	.align		4
        /*001c*/ 	.word	0xfffffffc


//--------------------- .text._Z9addArraysPiS_S_  --------------------------
	.section	.text._Z9addArraysPiS_S_,"ax",@progbits
	.align	128
        .global         _Z9addArraysPiS_S_
        .type           _Z9addArraysPiS_S_,@function
        .size           _Z9addArraysPiS_S_,(.L_x_1 - _Z9addArraysPiS_S_)
        .other          _Z9addArraysPiS_S_,@"STO_CUDA_ENTRY STV_DEFAULT"
_Z9addArraysPiS_S_:
.text._Z9addArraysPiS_S_:
[----:B------:R-:W-:Y:S01]  /*0000*/  LDC R1, c[0x0][0x37c] ;  /* 0x0000df00ff017b82 */ /* 0x000fe20000000800 */
[----:B------:R-:W0:Y:S07]  /*0010*/  S2R R0, SR_TID.X ;  /* 0x0000000000007919 */ /* 0x000e2e0000002100 */
[----:B------:R-:W0:Y:S01]  /*0020*/  S2UR UR6, SR_CTAID.X ;  /* 0x00000000000679c3 */ /* 0x000e220000002500 */
[----:B------:R-:W1:Y:S07]  /*0030*/  LDCU.64 UR4, c[0x0][0x358] ;  /* 0x00006b00ff0477ac */ /* 0x000e6e0008000a00 */
[----:B------:R-:W0:Y:S08]  /*0040*/  LDC R9, c[0x0][0x360] ;  /* 0x0000d800ff097b82 */ /* 0x000e300000000800 */
[----:B------:R-:W2:Y:S08]  /*0050*/  LDC.64 R2, c[0x0][0x380] ;  /* 0x0000e000ff027b82 */ /* 0x000eb00000000a00 */
[----:B------:R-:W3:Y:S01]  /*0060*/  LDC.64 R4, c[0x0][0x388] ;  /* 0x0000e200ff047b82 */ /* 0x000ee20000000a00 */
[----:B0-----:R-:W-:-:S07]  /*0070*/  IMAD R9, R9, UR6, R0 ;  /* 0x0000000609097c24 */ /* 0x001fce000f8e0200 */
[----:B------:R-:W0:Y:S01]  /*0080*/  LDC.64 R6, c[0x0][0x390] ;  /* 0x0000e400ff067b82 */ /* 0x000e220000000a00 */
[----:B--2---:R-:W-:-:S06]  /*0090*/  IMAD.WIDE R2, R9, 0x4, R2 ;  /* 0x0000000409027825 */ /* 0x004fcc00078e0202 */
[----:B-1----:R-:W2:Y:S01]  /*00a0*/  LDG.E R2, desc[UR4][R2.64] ;  /* 0x0000000402027981 */ /* 0x002ea2000c1e1900 */
[----:B---3--:R-:W-:-:S06]  /*00b0*/  IMAD.WIDE R4, R9, 0x4, R4 ;  /* 0x0000000409047825 */ /* 0x008fcc00078e0204 */
[----:B------:R-:W2:Y:S01]  /*00c0*/  LDG.E R5, desc[UR4][R4.64] ;  /* 0x0000000404057981 */ /* 0x000ea2000c1e1900 */
[----:B0-----:R-:W-:Y:S01]  /*00d0*/  IMAD.WIDE R6, R9, 0x4, R6 ;  /* 0x0000000409067825 */ /* 0x001fe200078e0206 */
[----:B--2---:R-:W-:-:S05]  /*00e0*/  IADD3 R9, PT, PT, R2, R5, RZ ;  /* 0x0000000502097210 */ /* 0x004fca0007ffe0ff */
[----:B------:R-:W-:Y:S01]  /*00f0*/  STG.E desc[UR4][R6.64], R9 ;  /* 0x0000000906007986 */ /* 0x000fe2000c101904 */
[----:B------:R-:W-:Y:S05]  /*0100*/  EXIT ;  /* 0x000000000000794d */ /* 0x000fea0003800000 */
.L_x_0:
[----:B------:R-:W-:-:S00]  /*0110*/  BRA `(.L_x_0) ;  /* 0xfffffffc00fc7947 */ /* 0x000fc0000383ffff */
[----:B------:R-:W-:-:S00]  /*0120*/  NOP ;  /* 0x0000000000007918 */ /* 0x000fc00000000000 */
        /* <DEDUP_REMOVED lines=13> */
.L_x_1:


//--------------------- .nv.shared.reserved.0     --------------------------
	.section	.nv.shared.reserved.0,"aw",@nobits
	.weak		__nv_reservedSMEM_offset_0_alias
	.size		__nv_reservedSMEM_offset_0_alias, 0, 64
	.other		__nv_reservedSMEM_offset_0_alias,@"STO_CUDA_RESERVED_SHARED STV_DEFAULT"
__nv_reservedSMEM_offset_0_alias:
	.zero		0
	.zero		64


//--------------------- .nv.constant0._Z9addArraysPiS_S_ --------------------------
	.section	.nv.constant0._Z9addArraysPiS_S_,"a",@progbits
	.sectionflags	@""
	.align	4
.nv.constant0._Z9addArraysPiS_S_:
	.zero		920


//--------------------- SYMBOLS --------------------------

	.type		.nv.reservedSmem.offset0,@object
	.size		.nv.reservedSmem.offset0,0x4
